	.headerflags	@"EF_CUDA_TEXMODE_UNIFIED EF_CUDA_64BIT_ADDRESS EF_CUDA_ACCELERATORS EF_CUDA_SM90 EF_CUDA_VIRTUAL_SM(EF_CUDA_SM90)"
	.elftype	@"ET_EXEC"


//--------------------- .nv.info                  --------------------------
	.section	.nv.info,"",@"SHT_CUDA_INFO"
	.align	4


	//----- nvinfo : EIATTR_REGCOUNT
	.align		4
        /*0000*/ 	.byte	0x04, 0x2f
        /*0002*/ 	.short	(.L_3 - .L_2)
	.align		4
.L_2:
        /*0004*/ 	.word	index@(triton_poi_fused__native_batch_norm_legit_no_training_mul_softplus_tanh_0)
        /*0008*/ 	.word	0x00000016


	//----- nvinfo : EIATTR_MIN_STACK_SIZE
	.align		4
.L_3:
        /*000c*/ 	.byte	0x04, 0x12
        /*000e*/ 	.short	(.L_5 - .L_4)
	.align		4
.L_4:
        /*0010*/ 	.word	index@(triton_poi_fused__native_batch_norm_legit_no_training_mul_softplus_tanh_0)
        /*0014*/ 	.word	0x00000000


	//----- nvinfo : EIATTR_FRAME_SIZE
	.align		4
.L_5:
        /*0018*/ 	.byte	0x04, 0x11
        /*001a*/ 	.short	(.L_7 - .L_6)
	.align		4
.L_6:
        /*001c*/ 	.word	index@(triton_poi_fused__native_batch_norm_legit_no_training_mul_softplus_tanh_0)
        /*0020*/ 	.word	0x00000000


	//----- nvinfo : EIATTR_MIN_STACK_SIZE
	.align		4
.L_7:
        /*0024*/ 	.byte	0x04, 0x12
        /*0026*/ 	.short	(.L_9 - .L_8)
	.align		4
.L_8:
        /*0028*/ 	.word	index@(triton_poi_fused__native_batch_norm_legit_no_training_mul_softplus_tanh_0)
        /*002c*/ 	.word	0x00000000
.L_9:


//--------------------- .nv.info.triton_poi_fused__native_batch_norm_legit_no_training_mul_softplus_tanh_0 --------------------------
	.section	.nv.info.triton_poi_fused__native_batch_norm_legit_no_training_mul_softplus_tanh_0,"",@"SHT_CUDA_INFO"
	.sectionflags	@""
	.align	4


	//----- nvinfo : EIATTR_CUDA_API_VERSION
	.align		4
        /*0000*/ 	.byte	0x04, 0x37
        /*0002*/ 	.short	(.L_11 - .L_10)
.L_10:
        /*0004*/ 	.word	0x0000007c


	//----- nvinfo : EIATTR_KPARAM_INFO
	.align		4
.L_11:
        /*0008*/ 	.byte	0x04, 0x17
        /*000a*/ 	.short	(.L_13 - .L_12)
.L_12:
        /*000c*/ 	.word	0x00000000
        /*0010*/ 	.short	0x0006
        /*0012*/ 	.short	0x0030
        /*0014*/ 	.byte	0x00, 0xf0, 0x11, 0x00


	//----- nvinfo : EIATTR_KPARAM_INFO
	.align		4
.L_13:
        /*0018*/ 	.byte	0x04, 0x17
        /*001a*/ 	.short	(.L_15 - .L_14)
.L_14:
        /*001c*/ 	.word	0x00000000
        /*0020*/ 	.short	0x0005
        /*0022*/ 	.short	0x0028
        /*0024*/ 	.byte	0x00, 0xf4, 0x21, 0x00


	//----- nvinfo : EIATTR_KPARAM_INFO
	.align		4
.L_15:
        /*0028*/ 	.byte	0x04, 0x17
        /*002a*/ 	.short	(.L_17 - .L_16)
.L_16:
        /*002c*/ 	.word	0x00000000
        /*0030*/ 	.short	0x0004
        /*0032*/ 	.short	0x0020
        /*0034*/ 	.byte	0x00, 0xf4, 0x21, 0x00


	//----- nvinfo : EIATTR_KPARAM_INFO
	.align		4
.L_17:
        /*0038*/ 	.byte	0x04, 0x17
        /*003a*/ 	.short	(.L_19 - .L_18)
.L_18:
        /*003c*/ 	.word	0x00000000
        /*0040*/ 	.short	0x0003
        /*0042*/ 	.short	0x0018
        /*0044*/ 	.byte	0x00, 0xf4, 0x21, 0x00


	//----- nvinfo : EIATTR_KPARAM_INFO
	.align		4
.L_19:
        /*0048*/ 	.byte	0x04, 0x17
        /*004a*/ 	.short	(.L_21 - .L_20)
.L_20:
        /*004c*/ 	.word	0x00000000
        /*0050*/ 	.short	0x0002
        /*0052*/ 	.short	0x0010
        /*0054*/ 	.byte	0x00, 0xf4, 0x21, 0x00


	//----- nvinfo : EIATTR_KPARAM_INFO
	.align		4
.L_21:
        /*0058*/ 	.byte	0x04, 0x17
        /*005a*/ 	.short	(.L_23 - .L_22)
.L_22:
        /*005c*/ 	.word	0x00000000
        /*0060*/ 	.short	0x0001
        /*0062*/ 	.short	0x0008
        /*0064*/ 	.byte	0x00, 0xf4, 0x21, 0x00


	//----- nvinfo : EIATTR_KPARAM_INFO
	.align		4
.L_23:
        /*0068*/ 	.byte	0x04, 0x17
        /*006a*/ 	.short	(.L_25 - .L_24)
.L_24:
        /*006c*/ 	.word	0x00000000
        /*0070*/ 	.short	0x0000
        /*0072*/ 	.short	0x0000
        /*0074*/ 	.byte	0x00, 0xf4, 0x21, 0x00


	//----- nvinfo : EIATTR_SPARSE_MMA_MASK
	.align		4
.L_25:
        /*0078*/ 	.byte	0x03, 0x50
        /*007a*/ 	.short	0x0000


	//----- nvinfo : EIATTR_MAXREG_COUNT
	.align		4
        /*007c*/ 	.byte	0x03, 0x1b
        /*007e*/ 	.short	0x00ff


	//----- nvinfo : EIATTR_EXIT_INSTR_OFFSETS
	.align		4
        /*0080*/ 	.byte	0x04, 0x1c
        /*0082*/ 	.short	(.L_27 - .L_26)


	//   ....[0]....
.L_26:
        /*0084*/ 	.word	0x00000be0


	//   ....[1]....
        /*0088*/ 	.word	0x00000c00


	//----- nvinfo : EIATTR_REQNTID
	.align		4
.L_27:
        /*008c*/ 	.byte	0x04, 0x10
        /*008e*/ 	.short	(.L_29 - .L_28)
.L_28:
        /*0090*/ 	.word	0x00000080
        /*0094*/ 	.word	0x00000001
        /*0098*/ 	.word	0x00000001


	//----- nvinfo : EIATTR_CRS_STACK_SIZE
	.align		4
.L_29:
        /*009c*/ 	.byte	0x04, 0x1e
        /*009e*/ 	.short	(.L_31 - .L_30)
.L_30:
        /*00a0*/ 	.word	0x00000000


	//----- nvinfo : EIATTR_CBANK_PARAM_SIZE
	.align		4
.L_31:
        /*00a4*/ 	.byte	0x03, 0x19
        /*00a6*/ 	.short	0x0034


	//----- nvinfo : EIATTR_PARAM_CBANK
	.align		4
        /*00a8*/ 	.byte	0x04, 0x0a
        /*00aa*/ 	.short	(.L_33 - .L_32)
	.align		4
.L_32:
        /*00ac*/ 	.word	index@(.nv.constant0.triton_poi_fused__native_batch_norm_legit_no_training_mul_softplus_tanh_0)
        /*00b0*/ 	.short	0x0210
        /*00b2*/ 	.short	0x0034


	//----- nvinfo : EIATTR_SW_WAR
	.align		4
.L_33:
        /*00b4*/ 	.byte	0x04, 0x36
        /*00b6*/ 	.short	(.L_35 - .L_34)
.L_34:
        /*00b8*/ 	.word	0x00000008
.L_35:


//--------------------- .nv.callgraph             --------------------------
	.section	.nv.callgraph,"",@"SHT_CUDA_CALLGRAPH"
	.align	4
	.sectionentsize	8
	.align		4
        /*0000*/ 	.word	0x00000000
	.align		4
        /*0004*/ 	.word	0xffffffff
	.align		4
        /*0008*/ 	.word	0x00000000
	.align		4
        /*000c*/ 	.word	0xfffffffe
	.align		4
        /*0010*/ 	.word	0x00000000
	.align		4
        /*0014*/ 	.word	0xfffffffd
	.align		4
        /*0018*/ 	.word	0x00000000
	.align		4
        /*001c*/ 	.word	0xfffffffc


//--------------------- .nv.constant4             --------------------------
	.section	.nv.constant4,"a",@progbits
	.align	8
	.align		8
.nv.constant4:
        /*0000*/ 	.dword	_$_str
	.align		8
        /*0008*/ 	.dword	_$_str_$_2


//--------------------- .text.triton_poi_fused__native_batch_norm_legit_no_training_mul_softplus_tanh_0 --------------------------
	.section	.text.triton_poi_fused__native_batch_norm_legit_no_training_mul_softplus_tanh_0,"ax",@progbits
	.align	128
        .global         triton_poi_fused__native_batch_norm_legit_no_training_mul_softplus_tanh_0
        .type           triton_poi_fused__native_batch_norm_legit_no_training_mul_softplus_tanh_0,@function
        .size           triton_poi_fused__native_batch_norm_legit_no_training_mul_softplus_tanh_0,(.L_x_11 - triton_poi_fused__native_batch_norm_legit_no_training_mul_softplus_tanh_0)
        .other          triton_poi_fused__native_batch_norm_legit_no_training_mul_softplus_tanh_0,@"STO_CUDA_ENTRY STV_DEFAULT"
triton_poi_fused__native_batch_norm_legit_no_training_mul_softplus_tanh_0:
.text.triton_poi_fused__native_batch_norm_legit_no_training_mul_softplus_tanh_0:
[----:B------:R-:W0:Y:S01]  /*0000*/  LDC R1, c[0x0][0x28] ;  /* 0x00000a00ff017b82 */ /* 0x000e220000000800 */
[----:B------:R-:W1:Y:S07]  /*0010*/  S2R R0, SR_TID.X ;  /* 0x0000000000007919 */ /* 0x000e6e0000002100 */
[----:B------:R-:W2:Y:S01]  /*0020*/  LDC.64 R8, c[0x0][0x228] ;  /* 0x00008a00ff087b82 */ /* 0x000ea20000000a00 */
[----:B------:R-:W-:Y:S01]  /*0030*/  ULDC.64 UR4, c[0x0][0x208] ;  /* 0x0000820000047ab9 */ /* 0x000fe20000000a00 */
[----:B------:R-:W3:Y:S06]  /*0040*/  S2R R5, SR_CTAID.X ;  /* 0x0000000000057919 */ /* 0x000eec0000002500 */
[----:B------:R-:W4:Y:S08]  /*0050*/  LDC.64 R16, c[0x0][0x218] ;  /* 0x00008600ff107b82 */ /* 0x000f300000000a00 */
[----:B------:R-:W5:Y:S08]  /*0060*/  LDC.64 R6, c[0x0][0x220] ;  /* 0x00008800ff067b82 */ /* 0x000f700000000a00 */
[----:B------:R-:W4:Y:S01]  /*0070*/  LDC.64 R12, c[0x0][0x230] ;  /* 0x00008c00ff0c7b82 */ /* 0x000f220000000a00 */
[----:B-1----:R-:W-:-:S07]  /*0080*/  SHF.L.U32 R0, R0, 0x1, RZ ;  /* 0x0000000100007819 */ /* 0x002fce00000006ff */
[----:B------:R-:W1:Y:S01]  /*0090*/  LDC.64 R18, c[0x0][0x238] ;  /* 0x00008e00ff127b82 */ /* 0x000e620000000a00 */
[----:B---3--:R-:W-:Y:S02]  /*00a0*/  SHF.R.S32.HI R3, RZ, 0x17, R5 ;  /* 0x00000017ff037819 */ /* 0x008fe40000011405 */
[----:B------:R-:W-:Y:S02]  /*00b0*/  LOP3.LUT R0, R0, 0xfe, RZ, 0xc0, !PT ;  /* 0x000000fe00007812 */ /* 0x000fe400078ec0ff */
[----:B------:R-:W-:Y:S02]  /*00c0*/  SGXT R3, R3, 0x1 ;  /* 0x000000010303781a */ /* 0x000fe40000000200 */
[----:B------:R-:W-:-:S04]  /*00d0*/  LEA R2, R5, R0, 0x8 ;  /* 0x0000000005027211 */ /* 0x000fc800078e40ff */
[----:B------:R-:W-:Y:S02]  /*00e0*/  LEA.HI R3, R3, R2, RZ, 0x4 ;  /* 0x0000000203037211 */ /* 0x000fe400078f20ff */
[----:B------:R-:W-:Y:S02]  /*00f0*/  ISETP.GE.AND P0, PT, R2, 0x100, PT ;  /* 0x000001000200780c */ /* 0x000fe40003f06270 */
[----:B------:R-:W-:-:S04]  /*0100*/  SHF.R.S32.HI R3, RZ, 0x4, R3 ;  /* 0x00000004ff037819 */ /* 0x000fc80000011403 */
[----:B------:R-:W-:-:S04]  /*0110*/  LEA.HI R0, R3, R3, RZ, 0x2 ;  /* 0x0000000303007211 */ /* 0x000fc800078f10ff */
[----:B------:R-:W-:-:S04]  /*0120*/  LOP3.LUT R0, R0, 0xfffffffc, RZ, 0xc0, !PT ;  /* 0xfffffffc00007812 */ /* 0x000fc800078ec0ff */
[----:B------:R-:W-:Y:S01]  /*0130*/  IADD3 R15, R3, -R0, RZ ;  /* 0x80000000030f7210 */ /* 0x000fe20007ffe0ff */
[----:B------:R-:W-:-:S04]  /*0140*/  HFMA2.MMA R0, -RZ, RZ, 0, 0 ;  /* 0x00000000ff007435 */ /* 0x000fc800000001ff */
[----:B--2---:R-:W-:Y:S01]  /*0150*/  IMAD.WIDE R8, R15, 0x4, R8 ;  /* 0x000000040f087825 */ /* 0x004fe200078e0208 */
[----:B------:R-:W-:-:S05]  /*0160*/  MOV R3, RZ ;  /* 0x000000ff00037202 */ /* 0x000fca0000000f00 */
[----:B------:R-:W2:Y:S04]  /*0170*/  @!P0 LDG.E.EL R0, desc[UR4][R8.64] ;  /* 0x0000000408008981 */ /* 0x000ea8000c2e1900 */
[----:B------:R3:W2:Y:S01]  /*0180*/  @!P0 LDG.E.EL R3, desc[UR4][R8.64] ;  /* 0x0000000408038981 */ /* 0x0006a2000c2e1900 */
[----:B------:R-:W-:Y:S02]  /*0190*/  CS2R R4, SRZ ;  /* 0x0000000000047805 */ /* 0x000fe4000001ff00 */
[----:B------:R-:W-:Y:S01]  /*01a0*/  CS2R R10, SRZ ;  /* 0x00000000000a7805 */ /* 0x000fe2000001ff00 */
[----:B----4-:R-:W-:-:S04]  /*01b0*/  IMAD.WIDE R16, R2, 0x4, R16 ;  /* 0x0000000402107825 */ /* 0x010fc800078e0210 */
[C---:B-----5:R-:W-:Y:S01]  /*01c0*/  IMAD.WIDE R6, R15.reuse, 0x4, R6 ;  /* 0x000000040f067825 */ /* 0x060fe200078e0206 */
[----:B------:R4:W5:Y:S03]  /*01d0*/  @!P0 LDG.E.64 R4, desc[UR4][R16.64] ;  /* 0x0000000410048981 */ /* 0x000966000c1e1b00 */
[C---:B0--3--:R-:W-:Y:S01]  /*01e0*/  IMAD.WIDE R8, R15.reuse, 0x4, R12 ;  /* 0x000000040f087825 */ /* 0x049fe200078e020c */
[----:B------:R-:W5:Y:S01]  /*01f0*/  @!P0 LDG.E.EL R11, desc[UR4][R6.64] ;  /* 0x00000004060b8981 */ /* 0x000f62000c2e1900 */
[----:B------:R-:W-:Y:S02]  /*0200*/  CS2R R12, SRZ ;  /* 0x00000000000c7805 */ /* 0x000fe4000001ff00 */
[----:B-1----:R-:W-:Y:S01]  /*0210*/  IMAD.WIDE R18, R15, 0x4, R18 ;  /* 0x000000040f127825 */ /* 0x002fe200078e0212 */
[----:B------:R-:W3:Y:S01]  /*0220*/  @!P0 LDG.E.EL R10, desc[UR4][R6.64] ;  /* 0x00000004060a8981 */ /* 0x000ee2000c2e1900 */
[----:B------:R-:W-:-:S03]  /*0230*/  CS2R R14, SRZ ;  /* 0x00000000000e7805 */ /* 0x000fc6000001ff00 */
[----:B------:R-:W3:Y:S04]  /*0240*/  @!P0 LDG.E.EL R13, desc[UR4][R8.64] ;  /* 0x00000004080d8981 */ /* 0x000ee8000c2e1900 */
[----:B------:R-:W3:Y:S04]  /*0250*/  @!P0 LDG.E.EL R12, desc[UR4][R18.64] ;  /* 0x00000004120c8981 */ /* 0x000ee8000c2e1900 */
[----:B------:R-:W3:Y:S04]  /*0260*/  @!P0 LDG.E.EL R15, desc[UR4][R8.64] ;  /* 0x00000004080f8981 */ /* 0x000ee8000c2e1900 */
[----:B------:R-:W3:Y:S01]  /*0270*/  @!P0 LDG.E.EL R14, desc[UR4][R18.64] ;  /* 0x00000004120e8981 */ /* 0x000ee2000c2e1900 */
[----:B------:R-:W-:Y:S01]  /*0280*/  BSSY B0, `(.L_x_0) ;  /* 0x0000058000007945 */ /* 0x000fe20003800000 */
[----:B--2---:R-:W-:-:S04]  /*0290*/  FADD R0, R0, 9.9999997473787516356e-06 ;  /* 0x3727c5ac00007421 */ /* 0x004fc80000000000 */
[----:B----4-:R0:W1:Y:S01]  /*02a0*/  MUFU.SQRT R16, R0 ;  /* 0x0000000000107308 */ /* 0x0100620000002000 */
[----:B------:R-:W-:-:S07]  /*02b0*/  FADD R3, R3, 9.9999997473787516356e-06 ;  /* 0x3727c5ac03037421 */ /* 0x000fce0000000000 */
[----:B------:R2:W4:Y:S01]  /*02c0*/  MUFU.SQRT R17, R3 ;  /* 0x0000000300117308 */ /* 0x0005220000002000 */
[----:B0-----:R-:W-:Y:S01]  /*02d0*/  HFMA2.MMA R0, -RZ, RZ, 1.625, 0 ;  /* 0x3e800000ff007435 */ /* 0x001fe200000001ff */
[----:B-----5:R-:W-:Y:S01]  /*02e0*/  FADD R4, -R11, R4 ;  /* 0x000000040b047221 */ /* 0x020fe20000000100 */
[----:B-1----:R-:W-:Y:S01]  /*02f0*/  FSETP.GT.AND P1, PT, R16, 8.50705917302346158658e+37, PT ;  /* 0x7e8000001000780b */ /* 0x002fe20003f24000 */
[----:B---3--:R-:W-:Y:S01]  /*0300*/  FADD R5, -R10, R5 ;  /* 0x000000050a057221 */ /* 0x008fe20000000100 */
[----:B------:R-:W-:-:S06]  /*0310*/  FSETP.GEU.AND P3, PT, R16, 1.175494350822287508e-38, PT ;  /* 0x008000001000780b */ /* 0x000fcc0003f6e000 */
[C---:B--2---:R-:W-:Y:S02]  /*0320*/  FSEL R3, R0.reuse, 1, P1 ;  /* 0x3f80000000037808 */ /* 0x044fe40000800000 */
[----:B------:R-:W-:Y:S02]  /*0330*/  MOV R10, 0x3d39bf78 ;  /* 0x3d39bf78000a7802 */ /* 0x000fe40000000f00 */
[C---:B----4-:R-:W-:Y:S02]  /*0340*/  FSETP.GT.AND P2, PT, R17.reuse, 8.50705917302346158658e+37, PT ;  /* 0x7e8000001100780b */ /* 0x050fe40003f44000 */
[----:B------:R-:W-:Y:S02]  /*0350*/  FSETP.GEU.AND P4, PT, R17, 1.175494350822287508e-38, PT ;  /* 0x008000001100780b */ /* 0x000fe40003f8e000 */
[----:B------:R-:W-:Y:S01]  /*0360*/  FSEL R6, R0, 1, P2 ;  /* 0x3f80000000067808 */ /* 0x000fe20001000000 */
[----:B------:R-:W-:Y:S01]  /*0370*/  @P1 FMUL R16, R16, 0.25 ;  /* 0x3e80000010101820 */ /* 0x000fe20000400000 */
[----:B------:R-:W-:-:S03]  /*0380*/  @!P3 FMUL R3, R3, 16777216 ;  /* 0x4b8000000303b820 */ /* 0x000fc60000400000 */
[----:B------:R-:W-:-:S04]  /*0390*/  @!P3 FMUL R16, R16, 16777216 ;  /* 0x4b8000001010b820 */ /* 0x000fc80000400000 */
[----:B------:R-:W-:Y:S02]  /*03a0*/  @P2 FMUL R17, R17, 0.25 ;  /* 0x3e80000011112820 */ /* 0x000fe40000400000 */
[----:B------:R-:W0:Y:S01]  /*03b0*/  MUFU.RCP R16, R16 ;  /* 0x0000001000107308 */ /* 0x000e220000001000 */
[----:B------:R-:W-:Y:S01]  /*03c0*/  @!P4 FMUL R6, R6, 16777216 ;  /* 0x4b8000000606c820 */ /* 0x000fe20000400000 */
[----:B------:R-:W-:-:S06]  /*03d0*/  @!P4 FMUL R17, R17, 16777216 ;  /* 0x4b8000001111c820 */ /* 0x000fcc0000400000 */
[----:B------:R-:W1:Y:S01]  /*03e0*/  MUFU.RCP R17, R17 ;  /* 0x0000001100117308 */ /* 0x000e620000001000 */
[----:B0-----:R-:W-:-:S04]  /*03f0*/  FMUL R3, R16, R3 ;  /* 0x0000000310037220 */ /* 0x001fc80000400000 */
[----:B------:R-:W-:Y:S01]  /*0400*/  FMUL R3, R4, R3 ;  /* 0x0000000304037220 */ /* 0x000fe20000400000 */
[----:B-1----:R-:W-:-:S03]  /*0410*/  FMUL R6, R17, R6 ;  /* 0x0000000611067220 */ /* 0x002fc60000400000 */
[----:B------:R-:W-:Y:S01]  /*0420*/  FFMA R12, R3, R13, R12 ;  /* 0x0000000d030c7223 */ /* 0x000fe2000000000c */
[----:B------:R-:W-:-:S03]  /*0430*/  FMUL R5, R5, R6 ;  /* 0x0000000605057220 */ /* 0x000fc60000400000 */
[----:B------:R-:W-:Y:S01]  /*0440*/  FMUL R7, R12, 1.4426950216293334961 ;  /* 0x3fb8aa3b0c077820 */ /* 0x000fe20000400000 */
[----:B------:R-:W-:-:S04]  /*0450*/  FFMA R14, R5, R15, R14 ;  /* 0x0000000f050e7223 */ /* 0x000fc8000000000e */
[----:B------:R-:W-:Y:S01]  /*0460*/  FSETP.GEU.AND P1, PT, R7, -126, PT ;  /* 0xc2fc00000700780b */ /* 0x000fe20003f2e000 */
[----:B------:R-:W-:-:S05]  /*0470*/  FMUL R8, R14, 1.4426950216293334961 ;  /* 0x3fb8aa3b0e087820 */ /* 0x000fca0000400000 */
[----:B------:R-:W-:-:S07]  /*0480*/  FSETP.GEU.AND P2, PT, R8, -126, PT ;  /* 0xc2fc00000800780b */ /* 0x000fce0003f4e000 */
[----:B------:R-:W-:-:S04]  /*0490*/  @!P1 FMUL R7, R7, 0.5 ;  /* 0x3f00000007079820 */ /* 0x000fc80000400000 */
[----:B------:R-:W0:Y:S02]  /*04a0*/  MUFU.EX2 R3, R7 ;  /* 0x0000000700037308 */ /* 0x000e240000000800 */
[----:B------:R-:W-:-:S06]  /*04b0*/  @!P2 FMUL R8, R8, 0.5 ;  /* 0x3f0000000808a820 */ /* 0x000fcc0000400000 */
[----:B------:R-:W1:Y:S01]  /*04c0*/  MUFU.EX2 R4, R8 ;  /* 0x0000000800047308 */ /* 0x000e620000000800 */
[----:B0-----:R-:W-:Y:S01]  /*04d0*/  @!P1 FMUL R3, R3, R3 ;  /* 0x0000000303039220 */ /* 0x001fe20000400000 */
[----:B------:R-:W-:-:S03]  /*04e0*/  FSETP.GT.AND P1, PT, R12, 20, PT ;  /* 0x41a000000c00780b */ /* 0x000fc60003f24000 */
[C---:B------:R-:W-:Y:S01]  /*04f0*/  FADD.FTZ.RZ R5, R3.reuse, 1 ;  /* 0x3f80000003057421 */ /* 0x040fe2000001c000 */
[----:B------:R-:W-:Y:S01]  /*0500*/  ISETP.GE.U32.AND P3, PT, R3, 0x7f800000, PT ;  /* 0x7f8000000300780c */ /* 0x000fe20003f66070 */
[----:B-1----:R-:W-:-:S03]  /*0510*/  @!P2 FMUL R4, R4, R4 ;  /* 0x000000040404a220 */ /* 0x002fc60000400000 */
[----:B------:R-:W-:Y:S01]  /*0520*/  IADD3 R5, R5, -0x3f400000, RZ ;  /* 0xc0c0000005057810 */ /* 0x000fe20007ffe0ff */
[----:B------:R-:W-:-:S03]  /*0530*/  FADD.FTZ.RZ R9, R4, 1 ;  /* 0x3f80000004097421 */ /* 0x000fc6000001c000 */
[----:B------:R-:W-:Y:S02]  /*0540*/  LOP3.LUT R6, R5, 0xff800000, RZ, 0xc0, !PT ;  /* 0xff80000005067812 */ /* 0x000fe400078ec0ff */
[----:B------:R-:W-:Y:S02]  /*0550*/  ISETP.GE.U32.AND P2, PT, R4, 0x7f800000, PT ;  /* 0x7f8000000400780c */ /* 0x000fe40003f46070 */
[----:B------:R-:W-:Y:S02]  /*0560*/  IADD3 R5, R9, -0x3f400000, RZ ;  /* 0xc0c0000009057810 */ /* 0x000fe40007ffe0ff */
[----:B------:R-:W-:Y:S02]  /*0570*/  IADD3 R9, -R6, 0x40800000, RZ ;  /* 0x4080000006097810 */ /* 0x000fe40007ffe1ff */
[----:B------:R-:W-:Y:S02]  /*0580*/  LOP3.LUT R5, R5, 0xff800000, RZ, 0xc0, !PT ;  /* 0xff80000005057812 */ /* 0x000fe400078ec0ff */
[----:B------:R-:W-:Y:S01]  /*0590*/  IADD3 R7, R3, -R6, RZ ;  /* 0x8000000603077210 */ /* 0x000fe20007ffe0ff */
[----:B------:R-:W-:Y:S01]  /*05a0*/  FFMA.FTZ R8, R9, R0, -1 ;  /* 0xbf80000009087423 */ /* 0x000fe20000010000 */
[----:B------:R-:W-:-:S02]  /*05b0*/  IADD3 R11, -R5, 0x40800000, RZ ;  /* 0x40800000050b7810 */ /* 0x000fc40007ffe1ff */
[----:B------:R-:W-:Y:S01]  /*05c0*/  IADD3 R9, R4, -R5, RZ ;  /* 0x8000000504097210 */ /* 0x000fe20007ffe0ff */
[----:B------:R-:W-:Y:S01]  /*05d0*/  FADD R7, R7, R8 ;  /* 0x0000000807077221 */ /* 0x000fe20000000000 */
[----:B------:R-:W-:Y:S01]  /*05e0*/  I2FP.F32.S32 R5, R5 ;  /* 0x0000000500057245 */ /* 0x000fe20000201400 */
[----:B------:R-:W-:Y:S01]  /*05f0*/  FFMA.FTZ R0, R11, R0, -1 ;  /* 0xbf8000000b007423 */ /* 0x000fe20000010000 */
[----:B------:R-:W-:Y:S01]  /*0600*/  I2FP.F32.S32 R6, R6 ;  /* 0x0000000600067245 */ /* 0x000fe20000201400 */
[----:B------:R-:W-:Y:S02]  /*0610*/  FFMA.FTZ R8, R7, -R10, 0.10546888411045074463 ;  /* 0x3dd8001207087423 */ /* 0x000fe4000001080a */
[----:B------:R-:W-:Y:S01]  /*0620*/  FADD R0, R9, R0 ;  /* 0x0000000009007221 */ /* 0x000fe20000000000 */
[----:B------:R-:W-:Y:S01]  /*0630*/  FMUL R5, R5, 1.1920928955078125e-07 ;  /* 0x3400000005057820 */ /* 0x000fe20000400000 */
[----:B------:R-:W-:Y:S01]  /*0640*/  FFMA.FTZ R8, R7, R8, -0.13229703903198242188 ;  /* 0xbe0778e007087423 */ /* 0x000fe20000010008 */
[----:B------:R-:W-:Y:S01]  /*0650*/  FMUL R6, R6, 1.1920928955078125e-07 ;  /* 0x3400000006067820 */ /* 0x000fe20000400000 */
[----:B------:R-:W-:-:S02]  /*0660*/  FFMA.FTZ R9, R0, -R10, 0.10546888411045074463 ;  /* 0x3dd8001200097423 */ /* 0x000fc4000001080a */
[C---:B------:R-:W-:Y:S02]  /*0670*/  FFMA.FTZ R8, R7.reuse, R8, 0.14491446316242218018 ;  /* 0x3e14647507087423 */ /* 0x040fe40000010008 */
[C---:B------:R-:W-:Y:S02]  /*0680*/  FFMA.FTZ R9, R0.reuse, R9, -0.13229703903198242188 ;  /* 0xbe0778e000097423 */ /* 0x040fe40000010009 */
[C---:B------:R-:W-:Y:S02]  /*0690*/  FFMA.FTZ R8, R7.reuse, R8, -0.16641564667224884033 ;  /* 0xbe2a68dd07087423 */ /* 0x040fe40000010008 */
[C---:B------:R-:W-:Y:S02]  /*06a0*/  FFMA.FTZ R9, R0.reuse, R9, 0.14491446316242218018 ;  /* 0x3e14647500097423 */ /* 0x040fe40000010009 */
[----:B------:R-:W-:Y:S02]  /*06b0*/  FFMA.FTZ R8, R7, R8, 0.19988867640495300293 ;  /* 0x3e4caf9e07087423 */ /* 0x000fe40000010008 */
[----:B------:R-:W-:-:S02]  /*06c0*/  FFMA.FTZ R9, R0, R9, -0.16641564667224884033 ;  /* 0xbe2a68dd00097423 */ /* 0x000fc40000010009 */
[C---:B------:R-:W-:Y:S02]  /*06d0*/  FFMA.FTZ R8, R7.reuse, R8, -0.25000196695327758789 ;  /* 0xbe80004207087423 */ /* 0x040fe40000010008 */
[C---:B------:R-:W-:Y:S02]  /*06e0*/  FFMA.FTZ R9, R0.reuse, R9, 0.19988867640495300293 ;  /* 0x3e4caf9e00097423 */ /* 0x040fe40000010009 */
[C---:B------:R-:W-:Y:S02]  /*06f0*/  FFMA.FTZ R8, R7.reuse, R8, 0.33333510160446166992 ;  /* 0x3eaaaae607087423 */ /* 0x040fe40000010008 */
[C---:B------:R-:W-:Y:S02]  /*0700*/  FFMA.FTZ R9, R0.reuse, R9, -0.25000196695327758789 ;  /* 0xbe80004200097423 */ /* 0x040fe40000010009 */
[----:B------:R-:W-:Y:S02]  /*0710*/  FFMA.FTZ R8, R7, R8, -0.5 ;  /* 0xbf00000007087423 */ /* 0x000fe40000010008 */
[----:B------:R-:W-:-:S02]  /*0720*/  FFMA.FTZ R9, R0, R9, 0.33333510160446166992 ;  /* 0x3eaaaae600097423 */ /* 0x000fc40000010009 */
[C---:B------:R-:W-:Y:S02]  /*0730*/  FMUL R8, R7.reuse, R8 ;  /* 0x0000000807087220 */ /* 0x040fe40000400000 */
[C---:B------:R-:W-:Y:S02]  /*0740*/  FFMA.FTZ R9, R0.reuse, R9, -0.5 ;  /* 0xbf00000000097423 */ /* 0x040fe40000010009 */
[----:B------:R-:W-:Y:S02]  /*0750*/  FFMA.FTZ R7, R7, R8, R7 ;  /* 0x0000000807077223 */ /* 0x000fe40000010007 */
[----:B------:R-:W-:Y:S02]  /*0760*/  FMUL R9, R0, R9 ;  /* 0x0000000900097220 */ /* 0x000fe40000400000 */
[----:B------:R-:W-:Y:S02]  /*0770*/  FFMA.FTZ R7, R6, 0.69314718246459960938, R7 ;  /* 0x3f31721806077823 */ /* 0x000fe40000010007 */
[----:B------:R-:W-:-:S04]  /*0780*/  FFMA.FTZ R0, R0, R9, R0 ;  /* 0x0000000900007223 */ /* 0x000fc80000010000 */
[----:B------:R-:W-:Y:S01]  /*0790*/  FFMA.FTZ R5, R5, 0.69314718246459960938, R0 ;  /* 0x3f31721805057823 */ /* 0x000fe20000010000 */
[----:B------:R-:W-:Y:S06]  /*07a0*/  @!P3 BRA `(.L_x_1) ;  /* 0x000000000014b947 */ /* 0x000fec0003800000 */
[C---:B------:R-:W-:Y:S02]  /*07b0*/  ISETP.GE.AND P3, PT, R3.reuse, -0x407fffff, PT ;  /* 0xbf8000010300780c */ /* 0x040fe40003f66270 */
[----:B------:R-:W-:-:S11]  /*07c0*/  FSETP.NEU.AND P4, PT, R3, RZ, PT ;  /* 0x000000ff0300720b */ /* 0x000fd60003f8d000 */
[----:B------:R-:W-:-:S05]  /*07d0*/  @P3 MOV R0, 0x7f800000 ;  /* 0x7f80000000003802 */ /* 0x000fca0000000f00 */
[----:B------:R-:W-:-:S05]  /*07e0*/  @P3 FFMA.FTZ R7, R3, R0, +INF ;  /* 0x7f80000003073423 */ /* 0x000fca0000010000 */
[----:B------:R-:W-:-:S07]  /*07f0*/  FSEL R7, R7, -RZ, P4 ;  /* 0x800000ff07077208 */ /* 0x000fce0002000000 */
.L_x_1:
[----:B------:R-:W-:Y:S05]  /*0800*/  BSYNC B0 ;  /* 0x0000000000007941 */ /* 0x000fea0003800000 */
.L_x_0:
[----:B------:R-:W-:Y:S04]  /*0810*/  BSSY B0, `(.L_x_2) ;  /* 0x0000007000007945 */ /* 0x000fe80003800000 */
[----:B------:R-:W-:Y:S05]  /*0820*/  @!P2 BRA `(.L_x_3) ;  /* 0x000000000014a947 */ /* 0x000fea0003800000 */
[C---:B------:R-:W-:Y:S02]  /*0830*/  ISETP.GE.AND P2, PT, R4.reuse, -0x407fffff, PT ;  /* 0xbf8000010400780c */ /* 0x040fe40003f46270 */
[----:B------:R-:W-:-:S11]  /*0840*/  FSETP.NEU.AND P3, PT, R4, RZ, PT ;  /* 0x000000ff0400720b */ /* 0x000fd60003f6d000 */
[----:B------:R-:W-:-:S05]  /*0850*/  @P2 MOV R3, 0x7f800000 ;  /* 0x7f80000000032802 */ /* 0x000fca0000000f00 */
[----:B------:R-:W-:-:S05]  /*0860*/  @P2 FFMA.FTZ R5, R4, R3, +INF ;  /* 0x7f80000004052423 */ /* 0x000fca0000010003 */
[----:B------:R-:W-:-:S07]  /*0870*/  FSEL R5, R5, -RZ, P3 ;  /* 0x800000ff05057208 */ /* 0x000fce0001800000 */
.L_x_3:
[----:B------:R-:W-:Y:S05]  /*0880*/  BSYNC B0 ;  /* 0x0000000000007941 */ /* 0x000fea0003800000 */
.L_x_2:
[----:B------:R-:W-:Y:S01]  /*0890*/  FSEL R7, R12, R7, P1 ;  /* 0x000000070c077208 */ /* 0x000fe20000800000 */
[----:B------:R-:W-:Y:S01]  /*08a0*/  BSSY B0, `(.L_x_4) ;  /* 0x0000017000007945 */ /* 0x000fe20003800000 */
[----:B------:R-:W-:-:S03]  /*08b0*/  FSETP.GT.AND P1, PT, R14, 20, PT ;  /* 0x41a000000e00780b */ /* 0x000fc60003f24000 */
[----:B------:R-:W-:Y:S01]  /*08c0*/  FADD.FTZ R6, |R7|, -RZ ;  /* 0x800000ff07067221 */ /* 0x000fe20000010200 */
[----:B------:R-:W-:-:S04]  /*08d0*/  FSEL R3, R14, R5, P1 ;  /* 0x000000050e037208 */ /* 0x000fc80000800000 */
[----:B------:R-:W-:-:S13]  /*08e0*/  FSETP.GE.AND P2, PT, R6, 0.60000002384185791016, PT ;  /* 0x3f19999a0600780b */ /* 0x000fda0003f46000 */
[----:B------:R-:W-:Y:S05]  /*08f0*/  @!P2 BRA `(.L_x_5) ;  /* 0x000000000028a947 */ /* 0x000fea0003800000 */
[C---:B------:R-:W-:Y:S01]  /*0900*/  FMUL R0, R6.reuse, 2.8853900432586669922 ;  /* 0x4038aa3b06007820 */ /* 0x040fe20000400000 */
[----:B------:R-:W-:Y:S01]  /*0910*/  HFMA2.MMA R5, -RZ, RZ, 1.875, 0 ;  /* 0x3f800000ff057435 */ /* 0x000fe200000001ff */
[----:B------:R-:W-:-:S04]  /*0920*/  FSETP.GE.AND P1, PT, R6, 9.010913848876953125, PT ;  /* 0x41102cb40600780b */ /* 0x000fc80003f26000 */
[----:B------:R-:W0:Y:S02]  /*0930*/  MUFU.EX2 R0, R0 ;  /* 0x0000000000007308 */ /* 0x000e240000000800 */
[----:B0-----:R-:W-:-:S06]  /*0940*/  FADD R4, R0, 1 ;  /* 0x3f80000000047421 */ /* 0x001fcc0000000000 */
[----:B------:R-:W0:Y:S02]  /*0950*/  MUFU.RCP R4, R4 ;  /* 0x0000000400047308 */ /* 0x000e240000001000 */
[----:B0-----:R-:W-:-:S05]  /*0960*/  FFMA.FTZ R5, R4, -2, R5 ;  /* 0xc000000004057823 */ /* 0x001fca0000010005 */
[----:B------:R-:W-:-:S04]  /*0970*/  FSEL R5, R5, 1, !P1 ;  /* 0x3f80000005057808 */ /* 0x000fc80004800000 */
[----:B------:R-:W-:Y:S01]  /*0980*/  LOP3.LUT R5, R5, 0x80000000, R7, 0xf8, !PT ;  /* 0x8000000005057812 */ /* 0x000fe200078ef807 */
[----:B------:R-:W-:Y:S06]  /*0990*/  BRA `(.L_x_6) ;  /* 0x00000000001c7947 */ /* 0x000fec0003800000 */
.L_x_5:
[----:B------:R-:W-:Y:S01]  /*09a0*/  MOV R0, 0x3c80f082 ;  /* 0x3c80f08200007802 */ /* 0x000fe20000000f00 */
[----:B------:R-:W-:-:S04]  /*09b0*/  FMUL R5, R7, R7 ;  /* 0x0000000707057220 */ /* 0x000fc80000400000 */
[----:B------:R-:W-:-:S04]  /*09c0*/  FFMA.FTZ R0, R5, R0, -0.052303962409496307373 ;  /* 0xbd563cae05007423 */ /* 0x000fc80000010000 */
[----:B------:R-:W-:-:S04]  /*09d0*/  FFMA.FTZ R0, R5, R0, 0.1331529766321182251 ;  /* 0x3e08594105007423 */ /* 0x000fc80000010000 */
[----:B------:R-:W-:-:S04]  /*09e0*/  FFMA.FTZ R0, R5, R0, -0.33332768082618713379 ;  /* 0xbeaaa9ed05007423 */ /* 0x000fc80000010000 */
[----:B------:R-:W-:-:S04]  /*09f0*/  FFMA.FTZ R0, R5, R0, RZ ;  /* 0x0000000005007223 */ /* 0x000fc800000100ff */
[----:B------:R-:W-:-:S07]  /*0a00*/  FFMA.FTZ R5, R7, R0, R7 ;  /* 0x0000000007057223 */ /* 0x000fce0000010007 */
.L_x_6:
[----:B------:R-:W-:Y:S05]  /*0a10*/  BSYNC B0 ;  /* 0x0000000000007941 */ /* 0x000fea0003800000 */
.L_x_4:
[----:B------:R-:W-:Y:S01]  /*0a20*/  FADD.FTZ R8, |R3|, -RZ ;  /* 0x800000ff03087221 */ /* 0x000fe20000010200 */
[----:B------:R-:W-:Y:S01]  /*0a30*/  BSSY B0, `(.L_x_7) ;  /* 0x0000015000007945 */ /* 0x000fe20003800000 */
[----:B------:R-:W-:-:S03]  /*0a40*/  SHF.R.S32.HI R9, RZ, 0x1f, R2 ;  /* 0x0000001fff097819 */ /* 0x000fc60000011402 */
        /* <DEDUP_REMOVED lines=12> */
.L_x_8:
[----:B------:R-:W-:Y:S01]  /*0b10*/  MOV R0, 0x3c80f082 ;  /* 0x3c80f08200007802 */ /* 0x000fe20000000f00 */
[----:B------:R-:W-:-:S04]  /*0b20*/  FMUL R7, R3, R3 ;  /* 0x0000000303077220 */ /* 0x000fc80000400000 */
[----:B------:R-:W-:-:S04]  /*0b30*/  FFMA.FTZ R0, R7, R0, -0.052303962409496307373 ;  /* 0xbd563cae07007423 */ /* 0x000fc80000010000 */
[----:B------:R-:W-:-:S04]  /*0b40*/  FFMA.FTZ R0, R7, R0, 0.1331529766321182251 ;  /* 0x3e08594107007423 */ /* 0x000fc80000010000 */
[----:B------:R-:W-:-:S04]  /*0b50*/  FFMA.FTZ R0, R7, R0, -0.33332768082618713379 ;  /* 0xbeaaa9ed07007423 */ /* 0x000fc80000010000 */
[----:B------:R-:W-:-:S04]  /*0b60*/  FFMA.FTZ R0, R7, R0, RZ ;  /* 0x0000000007007223 */ /* 0x000fc800000100ff */
[----:B------:R-:W-:-:S07]  /*0b70*/  FFMA.FTZ R3, R3, R0, R3 ;  /* 0x0000000003037223 */ /* 0x000fce0000010003 */
.L_x_9:
[----:B------:R-:W-:Y:S05]  /*0b80*/  BSYNC B0 ;  /* 0x0000000000007941 */ /* 0x000fea0003800000 */
.L_x_7:
[----:B------:R-:W-:Y:S01]  /*0b90*/  ULDC.64 UR6, c[0x0][0x210] ;  /* 0x0000840000067ab9 */ /* 0x000fe20000000a00 */
[----:B------:R-:W-:Y:S01]  /*0ba0*/  FMUL R12, R12, R5 ;  /* 0x000000050c0c7220 */ /* 0x000fe20000400000 */
[----:B------:R-:W-:Y:S01]  /*0bb0*/  LEA R4, P1, R2, UR6, 0x2 ;  /* 0x0000000602047c11 */ /* 0x000fe2000f8210ff */
[----:B------:R-:W-:-:S03]  /*0bc0*/  FMUL R13, R14, R3 ;  /* 0x000000030e0d7220 */ /* 0x000fc60000400000 */
[----:B------:R-:W-:Y:S01]  /*0bd0*/  LEA.HI.X R5, R2, UR7, R9, 0x2, P1 ;  /* 0x0000000702057c11 */ /* 0x000fe200088f1409 */
[----:B------:R-:W-:Y:S08]  /*0be0*/  @P0 EXIT ;  /* 0x000000000000094d */ /* 0x000ff00003800000 */
[----:B------:R-:W-:Y:S01]  /*0bf0*/  STG.E.64 desc[UR4][R4.64], R12 ;  /* 0x0000000c04007986 */ /* 0x000fe2000c101b04 */
[----:B------:R-:W-:Y:S05]  /*0c00*/  EXIT ;  /* 0x000000000000794d */ /* 0x000fea0003800000 */
.L_x_10:
[----:B------:R-:W-:-:S00]  /*0c10*/  BRA `(.L_x_10) ;  /* 0xfffffffc00fc7947 */ /* 0x000fc0000383ffff */
[----:B------:R-:W-:-:S00]  /*0c20*/  NOP ;  /* 0x0000000000007918 */ /* 0x000fc00000000000 */
        /* <DEDUP_REMOVED lines=13> */
.L_x_11:


//--------------------- .nv.global.init           --------------------------
	.section	.nv.global.init,"aw",@progbits
.nv.global.init:
	.type		_$_str,@object
	.size		_$_str,(_$_str_$_2 - _$_str)
_$_str:
        /*0000*/ 	.byte	0x5f, 0x5f, 0x43, 0x55, 0x44, 0x41, 0x5f, 0x46, 0x54, 0x5a, 0x00
	.type		_$_str_$_2,@object
	.size		_$_str_$_2,(.L_1 - _$_str_$_2)
_$_str_$_2:
        /*000b*/ 	.byte	0x5f, 0x5f, 0x43, 0x55, 0x44, 0x41, 0x5f, 0x50, 0x52, 0x45, 0x43, 0x5f, 0x53, 0x51, 0x52, 0x54
        /*001b*/ 	.byte	0x00
.L_1:


//--------------------- .nv.constant0.triton_poi_fused__native_batch_norm_legit_no_training_mul_softplus_tanh_0 --------------------------
	.section	.nv.constant0.triton_poi_fused__native_batch_norm_legit_no_training_mul_softplus_tanh_0,"a",@progbits
	.sectionflags	@""
	.align	4
.nv.constant0.triton_poi_fused__native_batch_norm_legit_no_training_mul_softplus_tanh_0:
	.zero		580
